//
// Generated by NVIDIA NVVM Compiler
//
// Compiler Build ID: CL-36424714
// Cuda compilation tools, release 13.0, V13.0.88
// Based on NVVM 20.0.0
//

.version 9.0
.target sm_100
.address_size 64

	// .globl	_Z6kernelv
.extern .func  (.param .b32 func_retval0) vprintf
(
	.param .b64 vprintf_param_0,
	.param .b64 vprintf_param_1
)
;
.global .align 1 .b8 $str[57] = {98, 108, 111, 99, 107, 61, 40, 37, 100, 44, 37, 100, 41, 32, 116, 104, 114, 101, 97, 100, 61, 40, 37, 100, 44, 37, 100, 41, 32, 103, 108, 111, 98, 97, 108, 95, 105, 100, 61, 37, 100, 58, 32, 72, 101, 108, 108, 111, 32, 119, 111, 114, 108, 100, 33, 10};

.visible .entry _Z6kernelv()
{
	.local .align 8 .b8 	__local_depot0[24];
	.reg .b64 	%SP;
	.reg .b64 	%SPL;
	.reg .b32 	%r<13>;
	.reg .b64 	%rd<5>;

	mov.u64 	%SPL, __local_depot0;
	cvta.local.u64 	%SP, %SPL;
	add.u64 	%rd1, %SP, 0;
	add.u64 	%rd2, %SPL, 0;
	mov.u32 	%r1, %ctaid.x;
	mov.u32 	%r2, %ntid.x;
	mov.u32 	%r3, %tid.x;
	mov.u32 	%r4, %ctaid.y;
	mov.u32 	%r5, %ntid.y;
	mov.u32 	%r6, %tid.y;
	mad.lo.s32 	%r7, %r4, %r5, %r6;
	mov.u32 	%r8, %nctaid.x;
	mad.lo.s32 	%r9, %r7, %r8, %r1;
	mad.lo.s32 	%r10, %r9, %r2, %r3;
	st.local.v2.u32 	[%rd2], {%r1, %r4};
	st.local.v2.u32 	[%rd2+8], {%r3, %r6};
	st.local.u32 	[%rd2+16], %r10;
	mov.u64 	%rd3, $str;
	cvta.global.u64 	%rd4, %rd3;
	{ // callseq 0, 0
	.param .b64 param0;
	st.param.b64 	[param0], %rd4;
	.param .b64 param1;
	st.param.b64 	[param1], %rd1;
	.param .b32 retval0;
	call.uni (retval0), 
	vprintf, 
	(
	param0, 
	param1
	);
	ld.param.b32 	%r11, [retval0];
	} // callseq 0
	ret;

}


// ===== COMPILED SASS (sm_100) =====

	.target	sm_100

	.elftype	@"ET_EXEC"


//--------------------- .note.nv.tkinfo           --------------------------
	.section	.note.nv.tkinfo,"",@"SHT_NOTE"
	.sectionflags	@"SHF_NOTE_NV_TKINFO"
	.tkinfo
        /*0018*/ 	.word	0x00000002
        /*0030*/ 	.string	""
        /*0030*/ 	.string	"ptxas"
        /*0030*/ 	.string	"Cuda compilation tools, release 13.0, V13.0.88"
        /*0030*/ 	.string	"Build cuda_13.0.r13.0/compiler.36424714_0"
        /*0030*/ 	.string	"-arch sm_100 -m 64 "



//--------------------- .note.nv.cuinfo           --------------------------
	.section	.note.nv.cuinfo,"",@"SHT_NOTE"
	.sectionflags	@"SHF_NOTE_NV_CUINFO"
        /*0018*/ 	.short	0x0002
        /*001a*/ 	.short	0x0064
        /*001c*/ 	.short	0x0082
	.zero		2


//--------------------- .nv.info                  --------------------------
	.section	.nv.info,"",@"SHT_CUDA_INFO"
	.align	4


	//----- nvinfo : EIATTR_REGCOUNT
	.align		4
        /*0000*/ 	.byte	0x04, 0x2f
        /*0002*/ 	.short	(.L_2 - .L_1)
	.align		4
.L_1:
        /*0004*/ 	.word	index@(_Z6kernelv)
        /*0008*/ 	.word	0x00000018


	//----- nvinfo : EIATTR_FRAME_SIZE
	.align		4
.L_2:
        /*000c*/ 	.byte	0x04, 0x11
        /*000e*/ 	.short	(.L_4 - .L_3)
	.align		4
.L_3:
        /*0010*/ 	.word	index@(_Z6kernelv)
        /*0014*/ 	.word	0x00000018


	//----- nvinfo : EIATTR_MIN_STACK_SIZE
	.align		4
.L_4:
        /*0018*/ 	.byte	0x04, 0x12
        /*001a*/ 	.short	(.L_6 - .L_5)
	.align		4
.L_5:
        /*001c*/ 	.word	index@(_Z6kernelv)
        /*0020*/ 	.word	0x00000018
.L_6:


//--------------------- .nv.compat                --------------------------
	.section	.nv.compat,"",@"SHT_CUDA_COMPAT_INFO"
	.align	4
        /*0000*/ 	.byte	0x02, 0x09, 0x00, 0x00, 0x02, 0x02, 0x01, 0x00, 0x02, 0x05, 0x05, 0x00, 0x03, 0x07, 0x01, 0x01
        /*0010*/ 	.byte	0x02, 0x03, 0x00, 0x00, 0x02, 0x06, 0x01, 0x00, 0x04, 0x0b, 0x08, 0x00, 0x09, 0x00, 0x00, 0x00
        /*0020*/ 	.byte	0x00, 0x00, 0x00, 0x00


//--------------------- .nv.info._Z6kernelv       --------------------------
	.section	.nv.info._Z6kernelv,"",@"SHT_CUDA_INFO"
	.sectionflags	@""
	.align	4


	//----- nvinfo : EIATTR_CUDA_API_VERSION
	.align		4
        /*0000*/ 	.byte	0x04, 0x37
        /*0002*/ 	.short	(.L_8 - .L_7)
.L_7:
        /*0004*/ 	.word	0x00000082


	//----- nvinfo : EIATTR_SPARSE_MMA_MASK
	.align		4
.L_8:
        /*0008*/ 	.byte	0x03, 0x50
        /*000a*/ 	.short	0x0000


	//----- nvinfo : EIATTR_MAXREG_COUNT
	.align		4
        /*000c*/ 	.byte	0x03, 0x1b
        /*000e*/ 	.short	0x00ff


	//----- nvinfo : EIATTR_EXTERNS
	.align		4
        /*0010*/ 	.byte	0x04, 0x0f
        /*0012*/ 	.short	(.L_10 - .L_9)


	//   ....[0]....
	.align		4
.L_9:
        /*0014*/ 	.word	index@(vprintf)


	//----- nvinfo : EIATTR_MERCURY_ISA_VERSION
	.align		4
.L_10:
        /*0018*/ 	.byte	0x03, 0x5f
        /*001a*/ 	.short	0x0101


	//----- nvinfo : EIATTR_VRC_CTA_INIT_COUNT
	.align		4
        /*001c*/ 	.byte	0x02, 0x4a
	.zero		1
	.zero		1


	//----- nvinfo : EIATTR_SYSCALL_OFFSETS
	.align		4
        /*0020*/ 	.byte	0x04, 0x46
        /*0022*/ 	.short	(.L_12 - .L_11)


	//   ....[0]....
.L_11:
        /*0024*/ 	.word	0x00000190


	//----- nvinfo : EIATTR_EXIT_INSTR_OFFSETS
	.align		4
.L_12:
        /*0028*/ 	.byte	0x04, 0x1c
        /*002a*/ 	.short	(.L_14 - .L_13)


	//   ....[0]....
.L_13:
        /*002c*/ 	.word	0x000001a0


	//----- nvinfo : EIATTR_SW_WAR
	.align		4
.L_14:
        /*0030*/ 	.byte	0x04, 0x36
        /*0032*/ 	.short	(.L_16 - .L_15)
.L_15:
        /*0034*/ 	.word	0x00000008
.L_16:


//--------------------- .nv.callgraph             --------------------------
	.section	.nv.callgraph,"",@"SHT_CUDA_CALLGRAPH"
	.align	4
	.sectionentsize	8
	.align		4
        /*0000*/ 	.word	0x00000000
	.align		4
        /*0004*/ 	.word	0xffffffff
	.align		4
        /*0008*/ 	.word	index@(_Z6kernelv)
	.align		4
        /*000c*/ 	.word	index@(vprintf)
	.align		4
        /*0010*/ 	.word	0x00000000
	.align		4
        /*0014*/ 	.word	0xfffffffe
	.align		4
        /*0018*/ 	.word	0x00000000
	.align		4
        /*001c*/ 	.word	0xfffffffd
	.align		4
        /*0020*/ 	.word	0x00000000
	.align		4
        /*0024*/ 	.word	0xfffffffc


//--------------------- .nv.constant4             --------------------------
	.section	.nv.constant4,"a",@progbits
	.align	8
	.align		8
.nv.constant4:
        /*0000*/ 	.dword	vprintf
	.align		8
        /*0008*/ 	.dword	$str


//--------------------- .text._Z6kernelv          --------------------------
	.section	.text._Z6kernelv,"ax",@progbits
	.align	128
        .global         _Z6kernelv
        .type           _Z6kernelv,@function
        .size           _Z6kernelv,(.L_x_2 - _Z6kernelv)
        .other          _Z6kernelv,@"STO_CUDA_ENTRY STV_DEFAULT"
_Z6kernelv:
.text._Z6kernelv:
[----:B------:R-:W0:Y:S01]  /*0000*/  LDC R1, c[0x0][0x37c] ;  /* 0x0000df00ff017b82 */ /* 0x000e220000000800 */
[----:B------:R-:W1:Y:S01]  /*0010*/  S2R R9, SR_CTAID.Y ;  /* 0x0000000000097919 */ /* 0x000e620000002600 */
[----:B------:R-:W2:Y:S01]  /*0020*/  LDCU UR5, c[0x0][0x2fc] ;  /* 0x00005f80ff0577ac */ /* 0x000ea20008000800 */
[----:B------:R-:W-:Y:S01]  /*0030*/  MOV R2, 0x0 ;  /* 0x0000000000027802 */ /* 0x000fe20000000f00 */
[----:B0-----:R-:W-:Y:S01]  /*0040*/  VIADD R1, R1, 0xffffffe8 ;  /* 0xffffffe801017836 */ /* 0x001fe20000000000 */
[----:B------:R-:W1:Y:S01]  /*0050*/  S2R R11, SR_TID.Y ;  /* 0x00000000000b7919 */ /* 0x000e620000002200 */
[----:B------:R-:W0:Y:S01]  /*0060*/  LDCU UR6, c[0x0][0x360] ;  /* 0x00006c00ff0677ac */ /* 0x000e220008000800 */
[----:B------:R-:W3:Y:S01]  /*0070*/  S2R R8, SR_CTAID.X ;  /* 0x0000000000087919 */ /* 0x000ee20000002500 */
[----:B------:R-:W1:Y:S01]  /*0080*/  LDCU UR4, c[0x0][0x364] ;  /* 0x00006c80ff0477ac */ /* 0x000e620008000800 */
[----:B------:R-:W0:Y:S01]  /*0090*/  S2R R10, SR_TID.X ;  /* 0x00000000000a7919 */ /* 0x000e220000002100 */
[----:B------:R-:W3:Y:S01]  /*00a0*/  LDCU UR7, c[0x0][0x370] ;  /* 0x00006e00ff0777ac */ /* 0x000ee20008000800 */
[----:B-1----:R-:W-:Y:S01]  /*00b0*/  IMAD R3, R9, UR4, R11 ;  /* 0x0000000409037c24 */ /* 0x002fe2000f8e020b */
[----:B------:R-:W1:Y:S03]  /*00c0*/  LDCU UR4, c[0x0][0x2f8] ;  /* 0x00005f00ff0477ac */ /* 0x000e660008000800 */
[----:B---3--:R-:W-:Y:S01]  /*00d0*/  IMAD R3, R3, UR7, R8 ;  /* 0x0000000703037c24 */ /* 0x008fe2000f8e0208 */
[----:B------:R3:W-:Y:S03]  /*00e0*/  STL.64 [R1], R8 ;  /* 0x0000000801007387 */ /* 0x0007e60000100a00 */
[----:B0-----:R-:W-:Y:S01]  /*00f0*/  IMAD R0, R3, UR6, R10 ;  /* 0x0000000603007c24 */ /* 0x001fe2000f8e020a */
[----:B------:R3:W-:Y:S01]  /*0100*/  STL.64 [R1+0x8], R10 ;  /* 0x0000080a01007387 */ /* 0x0007e20000100a00 */
[----:B------:R-:W0:Y:S01]  /*0110*/  LDC.64 R2, c[0x4][R2] ;  /* 0x0100000002027b82 */ /* 0x000e220000000a00 */
[----:B------:R-:W4:Y:S02]  /*0120*/  LDCU.64 UR6, c[0x4][0x8] ;  /* 0x01000100ff0677ac */ /* 0x000f240008000a00 */
[----:B------:R3:W-:Y:S01]  /*0130*/  STL [R1+0x10], R0 ;  /* 0x0000100001007387 */ /* 0x0007e20000100800 */
[----:B-1----:R-:W-:-:S04]  /*0140*/  IADD3 R6, P0, PT, R1, UR4, RZ ;  /* 0x0000000401067c10 */ /* 0x002fc8000ff1e0ff */
[----:B--2---:R-:W-:Y:S01]  /*0150*/  IADD3.X R7, PT, PT, RZ, UR5, RZ, P0, !PT ;  /* 0x00000005ff077c10 */ /* 0x004fe200087fe4ff */
[----:B----4-:R-:W-:Y:S01]  /*0160*/  IMAD.U32 R4, RZ, RZ, UR6 ;  /* 0x00000006ff047e24 */ /* 0x010fe2000f8e00ff */
[----:B---3--:R-:W-:-:S07]  /*0170*/  MOV R5, UR7 ;  /* 0x0000000700057c02 */ /* 0x008fce0008000f00 */
[----:B------:R-:W-:-:S07]  /*0180*/  LEPC R20, `(.L_x_0) ;  /* 0x000000001014794e */ /* 0x000fce0000000000 */
[----:B0-----:R-:W-:Y:S05]  /*0190*/  CALL.ABS.NOINC R2 ;  /* 0x0000000002007343 */ /* 0x001fea0003c00000 */
.L_x_0:
[----:B------:R-:W-:Y:S05]  /*01a0*/  EXIT ;  /* 0x000000000000794d */ /* 0x000fea0003800000 */
.L_x_1:
[----:B------:R-:W-:-:S00]  /*01b0*/  BRA `(.L_x_1) ;  /* 0xfffffffc00fc7947 */ /* 0x000fc0000383ffff */
[----:B------:R-:W-:-:S00]  /*01c0*/  NOP ;  /* 0x0000000000007918 */ /* 0x000fc00000000000 */
        /* <DEDUP_REMOVED lines=11> */
.L_x_2:


//--------------------- .nv.global.init           --------------------------
	.section	.nv.global.init,"aw",@progbits
.nv.global.init:
	.type		$str,@object
	.size		$str,(.L_0 - $str)
$str:
        /*0000*/ 	.byte	0x62, 0x6c, 0x6f, 0x63, 0x6b, 0x3d, 0x28, 0x25, 0x64, 0x2c, 0x25, 0x64, 0x29, 0x20, 0x74, 0x68
        /*0010*/ 	.byte	0x72, 0x65, 0x61, 0x64, 0x3d, 0x28, 0x25, 0x64, 0x2c, 0x25, 0x64, 0x29, 0x20, 0x67, 0x6c, 0x6f
        /*0020*/ 	.byte	0x62, 0x61, 0x6c, 0x5f, 0x69, 0x64, 0x3d, 0x25, 0x64, 0x3a, 0x20, 0x48, 0x65, 0x6c, 0x6c, 0x6f
        /*0030*/ 	.byte	0x20, 0x77, 0x6f, 0x72, 0x6c, 0x64, 0x21, 0x0a, 0x00
.L_0:


//--------------------- .nv.shared.reserved.0     --------------------------
	.section	.nv.shared.reserved.0,"aw",@nobits
	.weak		__nv_reservedSMEM_offset_0_alias
	.size		__nv_reservedSMEM_offset_0_alias, 0, 64
	.other		__nv_reservedSMEM_offset_0_alias,@"STO_CUDA_RESERVED_SHARED STV_DEFAULT"
__nv_reservedSMEM_offset_0_alias:
	.zero		0
	.zero		64


//--------------------- .nv.constant0._Z6kernelv  --------------------------
	.section	.nv.constant0._Z6kernelv,"a",@progbits
	.sectionflags	@""
	.align	4
.nv.constant0._Z6kernelv:
	.zero		896


//--------------------- SYMBOLS --------------------------

	.type		.nv.reservedSmem.offset0,@object
	.size		.nv.reservedSmem.offset0,0x4
	.type		vprintf,@function
